	.headerflags	@"EF_CUDA_TEXMODE_UNIFIED EF_CUDA_64BIT_ADDRESS EF_CUDA_ACCELERATORS EF_CUDA_SM90 EF_CUDA_VIRTUAL_SM(EF_CUDA_SM90)"
	.elftype	@"ET_EXEC"


//--------------------- .nv.info                  --------------------------
	.section	.nv.info,"",@"SHT_CUDA_INFO"
	.align	4


	//----- nvinfo : EIATTR_REGCOUNT
	.align		4
        /*0000*/ 	.byte	0x04, 0x2f
        /*0002*/ 	.short	(.L_1 - .L_0)
	.align		4
.L_0:
        /*0004*/ 	.word	index@(triton_poi_fused_add_clamp_18)
        /*0008*/ 	.word	0x00000008


	//----- nvinfo : EIATTR_MIN_STACK_SIZE
	.align		4
.L_1:
        /*000c*/ 	.byte	0x04, 0x12
        /*000e*/ 	.short	(.L_3 - .L_2)
	.align		4
.L_2:
        /*0010*/ 	.word	index@(triton_poi_fused_add_clamp_18)
        /*0014*/ 	.word	0x00000000


	//----- nvinfo : EIATTR_FRAME_SIZE
	.align		4
.L_3:
        /*0018*/ 	.byte	0x04, 0x11
        /*001a*/ 	.short	(.L_5 - .L_4)
	.align		4
.L_4:
        /*001c*/ 	.word	index@(triton_poi_fused_add_clamp_18)
        /*0020*/ 	.word	0x00000000


	//----- nvinfo : EIATTR_MIN_STACK_SIZE
	.align		4
.L_5:
        /*0024*/ 	.byte	0x04, 0x12
        /*0026*/ 	.short	(.L_7 - .L_6)
	.align		4
.L_6:
        /*0028*/ 	.word	index@(triton_poi_fused_add_clamp_18)
        /*002c*/ 	.word	0x00000000
.L_7:


//--------------------- .nv.info.triton_poi_fused_add_clamp_18 --------------------------
	.section	.nv.info.triton_poi_fused_add_clamp_18,"",@"SHT_CUDA_INFO"
	.sectionflags	@""
	.align	4


	//----- nvinfo : EIATTR_CUDA_API_VERSION
	.align		4
        /*0000*/ 	.byte	0x04, 0x37
        /*0002*/ 	.short	(.L_9 - .L_8)
.L_8:
        /*0004*/ 	.word	0x0000007c


	//----- nvinfo : EIATTR_KPARAM_INFO
	.align		4
.L_9:
        /*0008*/ 	.byte	0x04, 0x17
        /*000a*/ 	.short	(.L_11 - .L_10)
.L_10:
        /*000c*/ 	.word	0x00000000
        /*0010*/ 	.short	0x0001
        /*0012*/ 	.short	0x0008
        /*0014*/ 	.byte	0x00, 0xf0, 0x11, 0x00


	//----- nvinfo : EIATTR_KPARAM_INFO
	.align		4
.L_11:
        /*0018*/ 	.byte	0x04, 0x17
        /*001a*/ 	.short	(.L_13 - .L_12)
.L_12:
        /*001c*/ 	.word	0x00000000
        /*0020*/ 	.short	0x0000
        /*0022*/ 	.short	0x0000
        /*0024*/ 	.byte	0x00, 0xf4, 0x21, 0x00


	//----- nvinfo : EIATTR_SPARSE_MMA_MASK
	.align		4
.L_13:
        /*0028*/ 	.byte	0x03, 0x50
        /*002a*/ 	.short	0x0000


	//----- nvinfo : EIATTR_MAXREG_COUNT
	.align		4
        /*002c*/ 	.byte	0x03, 0x1b
        /*002e*/ 	.short	0x00ff


	//----- nvinfo : EIATTR_EXIT_INSTR_OFFSETS
	.align		4
        /*0030*/ 	.byte	0x04, 0x1c
        /*0032*/ 	.short	(.L_15 - .L_14)


	//   ....[0]....
.L_14:
        /*0034*/ 	.word	0x00000120


	//   ....[1]....
        /*0038*/ 	.word	0x00000150


	//----- nvinfo : EIATTR_REQNTID
	.align		4
.L_15:
        /*003c*/ 	.byte	0x04, 0x10
        /*003e*/ 	.short	(.L_17 - .L_16)
.L_16:
        /*0040*/ 	.word	0x00000020
        /*0044*/ 	.word	0x00000001
        /*0048*/ 	.word	0x00000001


	//----- nvinfo : EIATTR_CBANK_PARAM_SIZE
	.align		4
.L_17:
        /*004c*/ 	.byte	0x03, 0x19
        /*004e*/ 	.short	0x000c


	//----- nvinfo : EIATTR_PARAM_CBANK
	.align		4
        /*0050*/ 	.byte	0x04, 0x0a
        /*0052*/ 	.short	(.L_19 - .L_18)
	.align		4
.L_18:
        /*0054*/ 	.word	index@(.nv.constant0.triton_poi_fused_add_clamp_18)
        /*0058*/ 	.short	0x0210
        /*005a*/ 	.short	0x000c


	//----- nvinfo : EIATTR_SW_WAR
	.align		4
.L_19:
        /*005c*/ 	.byte	0x04, 0x36
        /*005e*/ 	.short	(.L_21 - .L_20)
.L_20:
        /*0060*/ 	.word	0x00000008
.L_21:


//--------------------- .nv.callgraph             --------------------------
	.section	.nv.callgraph,"",@"SHT_CUDA_CALLGRAPH"
	.align	4
	.sectionentsize	8
	.align		4
        /*0000*/ 	.word	0x00000000
	.align		4
        /*0004*/ 	.word	0xffffffff
	.align		4
        /*0008*/ 	.word	0x00000000
	.align		4
        /*000c*/ 	.word	0xfffffffe
	.align		4
        /*0010*/ 	.word	0x00000000
	.align		4
        /*0014*/ 	.word	0xfffffffd
	.align		4
        /*0018*/ 	.word	0x00000000
	.align		4
        /*001c*/ 	.word	0xfffffffc


//--------------------- .text.triton_poi_fused_add_clamp_18 --------------------------
	.section	.text.triton_poi_fused_add_clamp_18,"ax",@progbits
	.align	128
        .global         triton_poi_fused_add_clamp_18
        .type           triton_poi_fused_add_clamp_18,@function
        .size           triton_poi_fused_add_clamp_18,(.L_x_1 - triton_poi_fused_add_clamp_18)
        .other          triton_poi_fused_add_clamp_18,@"STO_CUDA_ENTRY STV_DEFAULT"
triton_poi_fused_add_clamp_18:
.text.triton_poi_fused_add_clamp_18:
[----:B------:R-:W0:Y:S02]  /*0000*/  LDC R1, c[0x0][0x28] ;  /* 0x00000a00ff017b82 */ /* 0x000e240000000800 */
[----:B------:R-:W1:Y:S01]  /*0010*/  S2R R2, SR_TID.X ;  /* 0x0000000000027919 */ /* 0x000e620000002100 */
[----:B------:R-:W-:Y:S01]  /*0020*/  IMAD.MOV.U32 R5, RZ, RZ, 0x3ec00000 ;  /* 0x3ec00000ff057424 */ /* 0x000fe200078e00ff */
[----:B------:R-:W2:Y:S01]  /*0030*/  S2R R3, SR_CTAID.X ;  /* 0x0000000000037919 */ /* 0x000ea20000002500 */
[C---:B-1----:R-:W-:Y:S02]  /*0040*/  LOP3.LUT R0, R2.reuse, 0xf, RZ, 0xc0, !PT ;  /* 0x0000000f02007812 */ /* 0x042fe400078ec0ff */
[----:B------:R-:W-:-:S03]  /*0050*/  LOP3.LUT P0, RZ, R2, 0x10, RZ, 0xc0, !PT ;  /* 0x0000001002ff7812 */ /* 0x000fc6000780c0ff */
[----:B--2---:R-:W-:-:S05]  /*0060*/  IMAD R3, R3, 0x10, R0 ;  /* 0x0000001003037824 */ /* 0x004fca00078e0200 */
[----:B------:R-:W-:Y:S02]  /*0070*/  I2FP.F32.S32 R0, R3 ;  /* 0x0000000300007245 */ /* 0x000fe40000201400 */
[----:B------:R-:W-:-:S03]  /*0080*/  ISETP.LT.AND P0, PT, R3, 0x10, !P0 ;  /* 0x000000100300780c */ /* 0x000fc60004701270 */
[----:B------:R-:W-:-:S04]  /*0090*/  FADD R0, R0, 0.5 ;  /* 0x3f00000000007421 */ /* 0x000fc80000000000 */
[----:B------:R-:W-:Y:S02]  /*00a0*/  FFMA R0, R0, R5, -0.5 ;  /* 0xbf00000000007423 */ /* 0x000fe40000000005 */
[----:B------:R-:W1:Y:S03]  /*00b0*/  LDC.64 R4, c[0x0][0x210] ;  /* 0x00008400ff047b82 */ /* 0x000e660000000a00 */
[----:B------:R-:W-:-:S06]  /*00c0*/  FMNMX R0, RZ, R0, !PT ;  /* 0x00000000ff007209 */ /* 0x000fcc0007800000 */
[----:B------:R-:W2:Y:S02]  /*00d0*/  F2I.TRUNC.NTZ R0, R0 ;  /* 0x0000000000007305 */ /* 0x000ea4000020f100 */
[----:B--2---:R-:W-:Y:S01]  /*00e0*/  VIMNMX R2, R0, 0x4, PT ;  /* 0x0000000400027848 */ /* 0x004fe20003fe0100 */
[----:B-1----:R-:W-:-:S04]  /*00f0*/  IMAD.WIDE R4, R3, 0x8, R4 ;  /* 0x0000000803047825 */ /* 0x002fc800078e0204 */
[----:B------:R-:W-:-:S05]  /*0100*/  VIADD R2, R2, 0x1 ;  /* 0x0000000102027836 */ /* 0x000fca0000000000 */
[----:B------:R-:W-:Y:S01]  /*0110*/  SHF.R.S32.HI R3, RZ, 0x1f, R2 ;  /* 0x0000001fff037819 */ /* 0x000fe20000011402 */
[----:B------:R-:W-:Y:S06]  /*0120*/  @!P0 EXIT ;  /* 0x000000000000894d */ /* 0x000fec0003800000 */
[----:B------:R-:W-:Y:S02]  /*0130*/  ULDC.64 UR4, c[0x0][0x208] ;  /* 0x0000820000047ab9 */ /* 0x000fe40000000a00 */
[----:B------:R-:W-:Y:S01]  /*0140*/  STG.E.64 desc[UR4][R4.64], R2 ;  /* 0x0000000204007986 */ /* 0x000fe2000c101b04 */
[----:B------:R-:W-:Y:S05]  /*0150*/  EXIT ;  /* 0x000000000000794d */ /* 0x000fea0003800000 */
.L_x_0:
[----:B------:R-:W-:-:S00]  /*0160*/  BRA `(.L_x_0) ;  /* 0xfffffffc00fc7947 */ /* 0x000fc0000383ffff */
[----:B------:R-:W-:-:S00]  /*0170*/  NOP ;  /* 0x0000000000007918 */ /* 0x000fc00000000000 */
        /* <DEDUP_REMOVED lines=8> */
.L_x_1:


//--------------------- .nv.constant0.triton_poi_fused_add_clamp_18 --------------------------
	.section	.nv.constant0.triton_poi_fused_add_clamp_18,"a",@progbits
	.sectionflags	@""
	.align	4
.nv.constant0.triton_poi_fused_add_clamp_18:
	.zero		540
